//
// Generated by NVIDIA NVVM Compiler
//
// Compiler Build ID: CL-36424714
// Cuda compilation tools, release 13.0, V13.0.88
// Based on NVVM 20.0.0
//

.version 9.0
.target sm_100
.address_size 64

	// .globl	_Z20segscan_block_kernelIi5AddOpIiEEvPKT_PS2_Pi

.visible .entry _Z20segscan_block_kernelIi5AddOpIiEEvPKT_PS2_Pi(
	.param .u64 .ptr .align 1 _Z20segscan_block_kernelIi5AddOpIiEEvPKT_PS2_Pi_param_0,
	.param .u64 .ptr .align 1 _Z20segscan_block_kernelIi5AddOpIiEEvPKT_PS2_Pi_param_1,
	.param .u64 .ptr .align 1 _Z20segscan_block_kernelIi5AddOpIiEEvPKT_PS2_Pi_param_2
)
{
	.reg .pred 	%p<34>;
	.reg .b32 	%r<101>;
	.reg .b64 	%rd<50>;

	ld.param.u64 	%rd15, [_Z20segscan_block_kernelIi5AddOpIiEEvPKT_PS2_Pi_param_0];
	ld.param.u64 	%rd16, [_Z20segscan_block_kernelIi5AddOpIiEEvPKT_PS2_Pi_param_1];
	ld.param.u64 	%rd14, [_Z20segscan_block_kernelIi5AddOpIiEEvPKT_PS2_Pi_param_2];
	cvta.to.global.u64 	%rd1, %rd14;
	cvta.to.global.u64 	%rd2, %rd16;
	cvta.to.global.u64 	%rd17, %rd15;
	mov.u32 	%r1, %tid.x;
	mul.wide.u32 	%rd18, %r1, 4;
	add.s64 	%rd19, %rd17, %rd18;
	ld.global.u32 	%r17, [%rd19];
	add.s64 	%rd3, %rd2, %rd18;
	st.global.u32 	[%rd3], %r17;
	and.b32  	%r2, %r1, 992;
	and.b64  	%rd20, %rd18, 3968;
	add.s64 	%rd4, %rd1, %rd20;
	ld.volatile.global.u32 	%r3, [%rd4];
	bar.sync 	0;
	and.b32  	%r4, %r1, 31;
	add.s64 	%rd5, %rd1, %rd18;
	ld.volatile.global.u32 	%r18, [%rd5];
	setp.eq.s32 	%p3, %r18, 0;
	@%p3 bra 	$L__BB0_2;
	st.volatile.global.u32 	[%rd5], %r4;
$L__BB0_2:
	setp.eq.s32 	%p4, %r4, 0;
	add.s32 	%r5, %r1, -1;
	add.s32 	%r6, %r1, -2;
	mul.wide.u32 	%rd21, %r6, 4;
	add.s64 	%rd6, %rd1, %rd21;
	add.s32 	%r7, %r1, -4;
	add.s32 	%r8, %r1, -8;
	mul.wide.u32 	%rd22, %r8, 4;
	add.s64 	%rd7, %rd1, %rd22;
	add.s32 	%r9, %r1, -16;
	mul.wide.u32 	%rd23, %r9, 4;
	add.s64 	%rd8, %rd1, %rd23;
	@%p4 bra 	$L__BB0_8;
	mul.wide.u32 	%rd24, %r5, 4;
	add.s64 	%rd25, %rd1, %rd24;
	ld.volatile.global.u32 	%r19, [%rd25];
	ld.volatile.global.u32 	%r20, [%rd5];
	max.s32 	%r21, %r19, %r20;
	st.volatile.global.u32 	[%rd5], %r21;
	setp.eq.s32 	%p5, %r4, 1;
	@%p5 bra 	$L__BB0_8;
	ld.volatile.global.u32 	%r22, [%rd6];
	ld.volatile.global.u32 	%r23, [%rd5];
	max.s32 	%r24, %r22, %r23;
	st.volatile.global.u32 	[%rd5], %r24;
	setp.lt.u32 	%p6, %r4, 4;
	@%p6 bra 	$L__BB0_8;
	mul.wide.u32 	%rd26, %r7, 4;
	add.s64 	%rd27, %rd1, %rd26;
	ld.volatile.global.u32 	%r25, [%rd27];
	ld.volatile.global.u32 	%r26, [%rd5];
	max.s32 	%r27, %r25, %r26;
	st.volatile.global.u32 	[%rd5], %r27;
	setp.lt.u32 	%p7, %r4, 8;
	@%p7 bra 	$L__BB0_8;
	ld.volatile.global.u32 	%r28, [%rd7];
	ld.volatile.global.u32 	%r29, [%rd5];
	max.s32 	%r30, %r28, %r29;
	st.volatile.global.u32 	[%rd5], %r30;
	setp.lt.u32 	%p8, %r4, 16;
	@%p8 bra 	$L__BB0_8;
	ld.volatile.global.u32 	%r31, [%rd8];
	ld.volatile.global.u32 	%r32, [%rd5];
	max.s32 	%r33, %r31, %r32;
	st.volatile.global.u32 	[%rd5], %r33;
$L__BB0_8:
	ld.volatile.global.u32 	%r10, [%rd5];
	add.s32 	%r34, %r10, 1;
	setp.lt.u32 	%p9, %r4, %r34;
	mul.wide.u32 	%rd28, %r5, 4;
	add.s64 	%rd9, %rd2, %rd28;
	@%p9 bra 	$L__BB0_10;
	ld.volatile.global.u32 	%r35, [%rd9];
	ld.volatile.global.u32 	%r36, [%rd3];
	add.s32 	%r37, %r36, %r35;
	st.volatile.global.u32 	[%rd3], %r37;
$L__BB0_10:
	add.s32 	%r38, %r10, 2;
	setp.lt.u32 	%p10, %r4, %r38;
	add.s64 	%rd10, %rd2, %rd21;
	@%p10 bra 	$L__BB0_12;
	ld.volatile.global.u32 	%r39, [%rd10];
	ld.volatile.global.u32 	%r40, [%rd3];
	add.s32 	%r41, %r40, %r39;
	st.volatile.global.u32 	[%rd3], %r41;
$L__BB0_12:
	add.s32 	%r42, %r10, 4;
	setp.lt.u32 	%p11, %r4, %r42;
	mul.wide.u32 	%rd30, %r7, 4;
	add.s64 	%rd11, %rd2, %rd30;
	@%p11 bra 	$L__BB0_14;
	ld.volatile.global.u32 	%r43, [%rd11];
	ld.volatile.global.u32 	%r44, [%rd3];
	add.s32 	%r45, %r44, %r43;
	st.volatile.global.u32 	[%rd3], %r45;
$L__BB0_14:
	add.s32 	%r46, %r10, 8;
	setp.lt.u32 	%p12, %r4, %r46;
	add.s64 	%rd12, %rd2, %rd22;
	@%p12 bra 	$L__BB0_16;
	ld.volatile.global.u32 	%r47, [%rd12];
	ld.volatile.global.u32 	%r48, [%rd3];
	add.s32 	%r49, %r48, %r47;
	st.volatile.global.u32 	[%rd3], %r49;
$L__BB0_16:
	add.s32 	%r50, %r10, 16;
	setp.lt.u32 	%p13, %r4, %r50;
	add.s64 	%rd13, %rd2, %rd23;
	@%p13 bra 	$L__BB0_18;
	ld.volatile.global.u32 	%r51, [%rd13];
	ld.volatile.global.u32 	%r52, [%rd3];
	add.s32 	%r53, %r52, %r51;
	st.volatile.global.u32 	[%rd3], %r53;
$L__BB0_18:
	setp.ne.s32 	%p15, %r3, 0;
	ld.volatile.global.u32 	%r100, [%rd3];
	mul.wide.u32 	%rd33, %r2, 4;
	add.s64 	%rd34, %rd2, %rd33;
	ld.volatile.global.u32 	%r12, [%rd34+124];
	ld.volatile.global.u32 	%r54, [%rd4+124];
	or.b32  	%r55, %r54, %r3;
	setp.ne.s32 	%p16, %r55, 0;
	selp.u32 	%r13, 1, 0, %p16;
	mov.pred 	%p33, 0;
	@%p15 bra 	$L__BB0_20;
	ld.volatile.global.u32 	%r56, [%rd5];
	setp.eq.s32 	%p33, %r56, 0;
$L__BB0_20:
	bar.sync 	0;
	add.s32 	%r57, %r2, 31;
	setp.ne.s32 	%p17, %r1, %r57;
	@%p17 bra 	$L__BB0_22;
	shr.u32 	%r58, %r1, 5;
	mul.wide.u32 	%rd35, %r58, 4;
	add.s64 	%rd36, %rd2, %rd35;
	st.volatile.global.u32 	[%rd36], %r12;
	add.s64 	%rd37, %rd1, %rd35;
	st.volatile.global.u32 	[%rd37], %r13;
$L__BB0_22:
	bar.sync 	0;
	setp.gt.u32 	%p18, %r1, 31;
	@%p18 bra 	$L__BB0_42;
	ld.volatile.global.u32 	%r59, [%rd5];
	setp.eq.s32 	%p19, %r59, 0;
	@%p19 bra 	$L__BB0_25;
	st.volatile.global.u32 	[%rd5], %r1;
$L__BB0_25:
	setp.eq.s32 	%p20, %r1, 0;
	@%p20 bra 	$L__BB0_31;
	ld.param.u64 	%rd47, [_Z20segscan_block_kernelIi5AddOpIiEEvPKT_PS2_Pi_param_2];
	cvta.to.global.u64 	%rd38, %rd47;
	add.s32 	%r60, %r1, -1;
	mul.wide.u32 	%rd39, %r60, 4;
	add.s64 	%rd40, %rd38, %rd39;
	ld.volatile.global.u32 	%r61, [%rd40];
	ld.volatile.global.u32 	%r62, [%rd5];
	max.s32 	%r63, %r61, %r62;
	st.volatile.global.u32 	[%rd5], %r63;
	setp.eq.s32 	%p21, %r1, 1;
	@%p21 bra 	$L__BB0_31;
	ld.param.u64 	%rd48, [_Z20segscan_block_kernelIi5AddOpIiEEvPKT_PS2_Pi_param_2];
	cvta.to.global.u64 	%rd41, %rd48;
	add.s32 	%r64, %r1, -2;
	mul.wide.u32 	%rd42, %r64, 4;
	add.s64 	%rd43, %rd41, %rd42;
	ld.volatile.global.u32 	%r65, [%rd43];
	ld.volatile.global.u32 	%r66, [%rd5];
	max.s32 	%r67, %r65, %r66;
	st.volatile.global.u32 	[%rd5], %r67;
	setp.lt.u32 	%p22, %r1, 4;
	@%p22 bra 	$L__BB0_31;
	ld.param.u64 	%rd49, [_Z20segscan_block_kernelIi5AddOpIiEEvPKT_PS2_Pi_param_2];
	cvta.to.global.u64 	%rd44, %rd49;
	add.s32 	%r68, %r1, -4;
	mul.wide.u32 	%rd45, %r68, 4;
	add.s64 	%rd46, %rd44, %rd45;
	ld.volatile.global.u32 	%r69, [%rd46];
	ld.volatile.global.u32 	%r70, [%rd5];
	max.s32 	%r71, %r69, %r70;
	st.volatile.global.u32 	[%rd5], %r71;
	setp.lt.u32 	%p23, %r1, 8;
	@%p23 bra 	$L__BB0_31;
	ld.volatile.global.u32 	%r72, [%rd7];
	ld.volatile.global.u32 	%r73, [%rd5];
	max.s32 	%r74, %r72, %r73;
	st.volatile.global.u32 	[%rd5], %r74;
	setp.lt.u32 	%p24, %r1, 16;
	@%p24 bra 	$L__BB0_31;
	ld.volatile.global.u32 	%r75, [%rd8];
	ld.volatile.global.u32 	%r76, [%rd5];
	max.s32 	%r77, %r75, %r76;
	st.volatile.global.u32 	[%rd5], %r77;
$L__BB0_31:
	ld.volatile.global.u32 	%r14, [%rd5];
	add.s32 	%r78, %r14, 1;
	setp.lt.u32 	%p25, %r1, %r78;
	@%p25 bra 	$L__BB0_33;
	ld.volatile.global.u32 	%r79, [%rd9];
	ld.volatile.global.u32 	%r80, [%rd3];
	add.s32 	%r81, %r80, %r79;
	st.volatile.global.u32 	[%rd3], %r81;
$L__BB0_33:
	add.s32 	%r82, %r14, 2;
	setp.lt.u32 	%p26, %r1, %r82;
	@%p26 bra 	$L__BB0_35;
	ld.volatile.global.u32 	%r83, [%rd10];
	ld.volatile.global.u32 	%r84, [%rd3];
	add.s32 	%r85, %r84, %r83;
	st.volatile.global.u32 	[%rd3], %r85;
$L__BB0_35:
	add.s32 	%r86, %r14, 4;
	setp.lt.u32 	%p27, %r1, %r86;
	@%p27 bra 	$L__BB0_37;
	ld.volatile.global.u32 	%r87, [%rd11];
	ld.volatile.global.u32 	%r88, [%rd3];
	add.s32 	%r89, %r88, %r87;
	st.volatile.global.u32 	[%rd3], %r89;
$L__BB0_37:
	add.s32 	%r90, %r14, 8;
	setp.lt.u32 	%p28, %r1, %r90;
	@%p28 bra 	$L__BB0_39;
	ld.volatile.global.u32 	%r91, [%rd12];
	ld.volatile.global.u32 	%r92, [%rd3];
	add.s32 	%r93, %r92, %r91;
	st.volatile.global.u32 	[%rd3], %r93;
$L__BB0_39:
	add.s32 	%r94, %r14, 16;
	setp.lt.u32 	%p29, %r1, %r94;
	@%p29 bra 	$L__BB0_41;
	ld.volatile.global.u32 	%r95, [%rd13];
	ld.volatile.global.u32 	%r96, [%rd3];
	add.s32 	%r97, %r96, %r95;
	st.volatile.global.u32 	[%rd3], %r97;
$L__BB0_41:
	ld.volatile.global.u32 	%r98, [%rd3];
$L__BB0_42:
	bar.sync 	0;
	setp.lt.u32 	%p30, %r1, 32;
	not.pred 	%p31, %p33;
	or.pred  	%p32, %p30, %p31;
	@%p32 bra 	$L__BB0_44;
	ld.volatile.global.u32 	%r99, [%rd9];
	add.s32 	%r100, %r99, %r100;
$L__BB0_44:
	st.volatile.global.u32 	[%rd3], %r100;
	bar.sync 	0;
	st.global.u32 	[%rd3], %r100;
	ret;

}


// ===== COMPILED SASS (sm_100) =====

	.target	sm_100

	.elftype	@"ET_EXEC"


//--------------------- .note.nv.tkinfo           --------------------------
	.section	.note.nv.tkinfo,"",@"SHT_NOTE"
	.sectionflags	@"SHF_NOTE_NV_TKINFO"
	.tkinfo
        /*0018*/ 	.word	0x00000002
        /*0030*/ 	.string	""
        /*0030*/ 	.string	"ptxas"
        /*0030*/ 	.string	"Cuda compilation tools, release 13.0, V13.0.88"
        /*0030*/ 	.string	"Build cuda_13.0.r13.0/compiler.36424714_0"
        /*0030*/ 	.string	"-arch sm_100 -m 64 "



//--------------------- .note.nv.cuinfo           --------------------------
	.section	.note.nv.cuinfo,"",@"SHT_NOTE"
	.sectionflags	@"SHF_NOTE_NV_CUINFO"
        /*0018*/ 	.short	0x0002
        /*001a*/ 	.short	0x0064
        /*001c*/ 	.short	0x0082
	.zero		2


//--------------------- .nv.info                  --------------------------
	.section	.nv.info,"",@"SHT_CUDA_INFO"
	.align	4


	//----- nvinfo : EIATTR_REGCOUNT
	.align		4
        /*0000*/ 	.byte	0x04, 0x2f
        /*0002*/ 	.short	(.L_1 - .L_0)
	.align		4
.L_0:
        /*0004*/ 	.word	index@(_Z20segscan_block_kernelIi5AddOpIiEEvPKT_PS2_Pi)
        /*0008*/ 	.word	0x00000026


	//----- nvinfo : EIATTR_FRAME_SIZE
	.align		4
.L_1:
        /*000c*/ 	.byte	0x04, 0x11
        /*000e*/ 	.short	(.L_3 - .L_2)
	.align		4
.L_2:
        /*0010*/ 	.word	index@(_Z20segscan_block_kernelIi5AddOpIiEEvPKT_PS2_Pi)
        /*0014*/ 	.word	0x00000000


	//----- nvinfo : EIATTR_MIN_STACK_SIZE
	.align		4
.L_3:
        /*0018*/ 	.byte	0x04, 0x12
        /*001a*/ 	.short	(.L_5 - .L_4)
	.align		4
.L_4:
        /*001c*/ 	.word	index@(_Z20segscan_block_kernelIi5AddOpIiEEvPKT_PS2_Pi)
        /*0020*/ 	.word	0x00000000
.L_5:


//--------------------- .nv.compat                --------------------------
	.section	.nv.compat,"",@"SHT_CUDA_COMPAT_INFO"
	.align	4
        /*0000*/ 	.byte	0x02, 0x09, 0x00, 0x00, 0x02, 0x02, 0x01, 0x00, 0x02, 0x05, 0x05, 0x00, 0x03, 0x07, 0x01, 0x01
        /*0010*/ 	.byte	0x02, 0x03, 0x00, 0x00, 0x02, 0x06, 0x01, 0x00, 0x04, 0x0b, 0x08, 0x00, 0x09, 0x00, 0x00, 0x00
        /*0020*/ 	.byte	0x00, 0x00, 0x00, 0x00


//--------------------- .nv.info._Z20segscan_block_kernelIi5AddOpIiEEvPKT_PS2_Pi --------------------------
	.section	.nv.info._Z20segscan_block_kernelIi5AddOpIiEEvPKT_PS2_Pi,"",@"SHT_CUDA_INFO"
	.sectionflags	@""
	.align	4


	//----- nvinfo : EIATTR_CUDA_API_VERSION
	.align		4
        /*0000*/ 	.byte	0x04, 0x37
        /*0002*/ 	.short	(.L_7 - .L_6)
.L_6:
        /*0004*/ 	.word	0x00000082


	//----- nvinfo : EIATTR_KPARAM_INFO
	.align		4
.L_7:
        /*0008*/ 	.byte	0x04, 0x17
        /*000a*/ 	.short	(.L_9 - .L_8)
.L_8:
        /*000c*/ 	.word	0x00000000
        /*0010*/ 	.short	0x0002
        /*0012*/ 	.short	0x0010
        /*0014*/ 	.byte	0x00, 0xf5, 0x21, 0x00


	//----- nvinfo : EIATTR_KPARAM_INFO
	.align		4
.L_9:
        /*0018*/ 	.byte	0x04, 0x17
        /*001a*/ 	.short	(.L_11 - .L_10)
.L_10:
        /*001c*/ 	.word	0x00000000
        /*0020*/ 	.short	0x0001
        /*0022*/ 	.short	0x0008
        /*0024*/ 	.byte	0x00, 0xf5, 0x21, 0x00


	//----- nvinfo : EIATTR_KPARAM_INFO
	.align		4
.L_11:
        /*0028*/ 	.byte	0x04, 0x17
        /*002a*/ 	.short	(.L_13 - .L_12)
.L_12:
        /*002c*/ 	.word	0x00000000
        /*0030*/ 	.short	0x0000
        /*0032*/ 	.short	0x0000
        /*0034*/ 	.byte	0x00, 0xf5, 0x21, 0x00


	//----- nvinfo : EIATTR_SPARSE_MMA_MASK
	.align		4
.L_13:
        /*0038*/ 	.byte	0x03, 0x50
        /*003a*/ 	.short	0x0000


	//----- nvinfo : EIATTR_MAXREG_COUNT
	.align		4
        /*003c*/ 	.byte	0x03, 0x1b
        /*003e*/ 	.short	0x00ff


	//----- nvinfo : EIATTR_NUM_BARRIERS
	.align		4
        /*0040*/ 	.byte	0x02, 0x4c
        /*0042*/ 	.byte	0x01
	.zero		1


	//----- nvinfo : EIATTR_MERCURY_ISA_VERSION
	.align		4
        /*0044*/ 	.byte	0x03, 0x5f
        /*0046*/ 	.short	0x0101


	//----- nvinfo : EIATTR_VRC_CTA_INIT_COUNT
	.align		4
        /*0048*/ 	.byte	0x02, 0x4a
	.zero		1
	.zero		1


	//----- nvinfo : EIATTR_EXIT_INSTR_OFFSETS
	.align		4
        /*004c*/ 	.byte	0x04, 0x1c
        /*004e*/ 	.short	(.L_15 - .L_14)


	//   ....[0]....
.L_14:
        /*0050*/ 	.word	0x00000ed0


	//----- nvinfo : EIATTR_CRS_STACK_SIZE
	.align		4
.L_15:
        /*0054*/ 	.byte	0x04, 0x1e
        /*0056*/ 	.short	(.L_17 - .L_16)
.L_16:
        /*0058*/ 	.word	0x00000000


	//----- nvinfo : EIATTR_CBANK_PARAM_SIZE
	.align		4
.L_17:
        /*005c*/ 	.byte	0x03, 0x19
        /*005e*/ 	.short	0x0018


	//----- nvinfo : EIATTR_PARAM_CBANK
	.align		4
        /*0060*/ 	.byte	0x04, 0x0a
        /*0062*/ 	.short	(.L_19 - .L_18)
	.align		4
.L_18:
        /*0064*/ 	.word	index@(.nv.constant0._Z20segscan_block_kernelIi5AddOpIiEEvPKT_PS2_Pi)
        /*0068*/ 	.short	0x0380
        /*006a*/ 	.short	0x0018


	//----- nvinfo : EIATTR_SW_WAR
	.align		4
.L_19:
        /*006c*/ 	.byte	0x04, 0x36
        /*006e*/ 	.short	(.L_21 - .L_20)
.L_20:
        /*0070*/ 	.word	0x00000008
.L_21:


//--------------------- .nv.callgraph             --------------------------
	.section	.nv.callgraph,"",@"SHT_CUDA_CALLGRAPH"
	.align	4
	.sectionentsize	8
	.align		4
        /*0000*/ 	.word	0x00000000
	.align		4
        /*0004*/ 	.word	0xffffffff
	.align		4
        /*0008*/ 	.word	0x00000000
	.align		4
        /*000c*/ 	.word	0xfffffffe
	.align		4
        /*0010*/ 	.word	0x00000000
	.align		4
        /*0014*/ 	.word	0xfffffffd
	.align		4
        /*0018*/ 	.word	0x00000000
	.align		4
        /*001c*/ 	.word	0xfffffffc


//--------------------- .text._Z20segscan_block_kernelIi5AddOpIiEEvPKT_PS2_Pi --------------------------
	.section	.text._Z20segscan_block_kernelIi5AddOpIiEEvPKT_PS2_Pi,"ax",@progbits
	.align	128
        .global         _Z20segscan_block_kernelIi5AddOpIiEEvPKT_PS2_Pi
        .type           _Z20segscan_block_kernelIi5AddOpIiEEvPKT_PS2_Pi,@function
        .size           _Z20segscan_block_kernelIi5AddOpIiEEvPKT_PS2_Pi,(.L_x_29 - _Z20segscan_block_kernelIi5AddOpIiEEvPKT_PS2_Pi)
        .other          _Z20segscan_block_kernelIi5AddOpIiEEvPKT_PS2_Pi,@"STO_CUDA_ENTRY STV_DEFAULT"
_Z20segscan_block_kernelIi5AddOpIiEEvPKT_PS2_Pi:
.text._Z20segscan_block_kernelIi5AddOpIiEEvPKT_PS2_Pi:
[----:B------:R-:W-:Y:S01]  /*0000*/  LDC R1, c[0x0][0x37c] ;  /* 0x0000df00ff017b82 */ /* 0x000fe20000000800 */
[----:B------:R-:W0:Y:S01]  /*0010*/  S2R R25, SR_TID.X ;  /* 0x0000000000197919 */ /* 0x000e220000002100 */
[----:B------:R-:W1:Y:S01]  /*0020*/  LDCU.128 UR8, c[0x0][0x380] ;  /* 0x00007000ff0877ac */ /* 0x000e620008000c00 */
[----:B------:R-:W2:Y:S01]  /*0030*/  LDCU.64 UR4, c[0x0][0x358] ;  /* 0x00006b00ff0477ac */ /* 0x000ea20008000a00 */
[----:B------:R-:W3:Y:S01]  /*0040*/  LDCU.64 UR6, c[0x0][0x390] ;  /* 0x00007200ff0677ac */ /* 0x000ee20008000a00 */
[----:B0-----:R-:W-:-:S03]  /*0050*/  IMAD.WIDE.U32 R6, R25, 0x4, RZ ;  /* 0x0000000419067825 */ /* 0x001fc600078e00ff */
[----:B-1----:R-:W-:-:S04]  /*0060*/  IADD3 R2, P0, PT, R6, UR8, RZ ;  /* 0x0000000806027c10 */ /* 0x002fc8000ff1e0ff */
[----:B------:R-:W-:-:S05]  /*0070*/  IADD3.X R3, PT, PT, R7, UR9, RZ, P0, !PT ;  /* 0x0000000907037c10 */ /* 0x000fca00087fe4ff */
[----:B--2---:R-:W2:Y:S01]  /*0080*/  LDG.E R11, desc[UR4][R2.64] ;  /* 0x00000004020b7981 */ /* 0x004ea2000c1e1900 */
[C---:B------:R-:W-:Y:S02]  /*0090*/  LOP3.LUT R4, R6.reuse, 0xf80, RZ, 0xc0, !PT ;  /* 0x00000f8006047812 */ /* 0x040fe400078ec0ff */
[----:B------:R-:W-:Y:S02]  /*00a0*/  IADD3 R8, P0, PT, R6, UR10, RZ ;  /* 0x0000000a06087c10 */ /* 0x000fe4000ff1e0ff */
[----:B---3--:R-:W-:Y:S02]  /*00b0*/  IADD3 R4, P1, PT, R4, UR6, RZ ;  /* 0x0000000604047c10 */ /* 0x008fe4000ff3e0ff */
[----:B------:R-:W-:Y:S02]  /*00c0*/  IADD3.X R9, PT, PT, R7, UR11, RZ, P0, !PT ;  /* 0x0000000b07097c10 */ /* 0x000fe400087fe4ff */
[----:B------:R-:W-:Y:S01]  /*00d0*/  IADD3 R6, P2, PT, R6, UR6, RZ ;  /* 0x0000000606067c10 */ /* 0x000fe2000ff5e0ff */
[----:B------:R-:W-:-:S03]  /*00e0*/  IMAD.X R5, RZ, RZ, UR7, P1 ;  /* 0x00000007ff057e24 */ /* 0x000fc600088e06ff */
[----:B------:R-:W-:Y:S01]  /*00f0*/  IADD3.X R7, PT, PT, R7, UR7, RZ, P2, !PT ;  /* 0x0000000707077c10 */ /* 0x000fe200097fe4ff */
[----:B--2---:R0:W-:Y:S04]  /*0100*/  STG.E desc[UR4][R8.64], R11 ;  /* 0x0000000b08007986 */ /* 0x0041e8000c101904 */
[----:B------:R1:W5:Y:S01]  /*0110*/  LDG.E.STRONG.SYS R0, desc[UR4][R4.64] ;  /* 0x0000000404007981 */ /* 0x000362000c1f5900 */
[----:B------:R-:W-:Y:S06]  /*0120*/  BAR.SYNC.DEFER_BLOCKING 0x0 ;  /* 0x0000000000007b1d */ /* 0x000fec0000010000 */
[----:B------:R-:W2:Y:S01]  /*0130*/  LDG.E.STRONG.SYS R2, desc[UR4][R6.64] ;  /* 0x0000000406027981 */ /* 0x000ea2000c1f5900 */
[C---:B------:R-:W-:Y:S01]  /*0140*/  LOP3.LUT R17, R25.reuse, 0x1f, RZ, 0xc0, !PT ;  /* 0x0000001f19117812 */ /* 0x040fe200078ec0ff */
[C---:B------:R-:W-:Y:S01]  /*0150*/  VIADD R31, R25.reuse, 0xfffffffe ;  /* 0xfffffffe191f7836 */ /* 0x040fe20000000000 */
[----:B------:R-:W-:Y:S01]  /*0160*/  BSSY.RECONVERGENT B0, `(.L_x_0) ;  /* 0x000002b000007945 */ /* 0x000fe20003800200 */
[C---:B------:R-:W-:Y:S01]  /*0170*/  VIADD R21, R25.reuse, 0xfffffff8 ;  /* 0xfffffff819157836 */ /* 0x040fe20000000000 */
[C---:B------:R-:W-:Y:S01]  /*0180*/  LOP3.LUT R23, R25.reuse, 0x3e0, RZ, 0xc0, !PT ;  /* 0x000003e019177812 */ /* 0x040fe200078ec0ff */
[----:B------:R-:W-:-:S02]  /*0190*/  VIADD R27, R25, 0xfffffff0 ;  /* 0xfffffff0191b7836 */ /* 0x000fc40000000000 */
[C---:B------:R-:W-:Y:S02]  /*01a0*/  VIADD R29, R25.reuse, 0xffffffff ;  /* 0xffffffff191d7836 */ /* 0x040fe40000000000 */
[----:B------:R-:W-:Y:S01]  /*01b0*/  VIADD R19, R25, 0xfffffffc ;  /* 0xfffffffc19137836 */ /* 0x000fe20000000000 */
[----:B--2---:R-:W-:Y:S02]  /*01c0*/  ISETP.NE.AND P0, PT, R2, RZ, PT ;  /* 0x000000ff0200720c */ /* 0x004fe40003f05270 */
[----:B------:R-:W2:Y:S11]  /*01d0*/  LDC.64 R2, c[0x0][0x390] ;  /* 0x0000e400ff027b82 */ /* 0x000eb60000000a00 */
[----:B------:R1:W-:Y:S01]  /*01e0*/  @P0 STG.E.STRONG.SYS desc[UR4][R6.64], R17 ;  /* 0x0000001106000986 */ /* 0x0003e2000c115904 */
[----:B------:R-:W-:Y:S01]  /*01f0*/  ISETP.NE.AND P0, PT, R17, RZ, PT ;  /* 0x000000ff1100720c */ /* 0x000fe20003f05270 */
[----:B--2---:R-:W-:-:S04]  /*0200*/  IMAD.WIDE.U32 R14, R31, 0x4, R2 ;  /* 0x000000041f0e7825 */ /* 0x004fc800078e0002 */
[----:B0-----:R-:W-:-:S04]  /*0210*/  IMAD.WIDE.U32 R10, R21, 0x4, R2 ;  /* 0x00000004150a7825 */ /* 0x001fc800078e0002 */
[----:B------:R-:W-:-:S04]  /*0220*/  IMAD.WIDE.U32 R12, R27, 0x4, R2 ;  /* 0x000000041b0c7825 */ /* 0x000fc800078e0002 */
[----:B-1----:R-:W-:Y:S05]  /*0230*/  @!P0 BRA `(.L_x_1) ;  /* 0x0000000000748947 */ /* 0x002fea0003800000 */
[----:B------:R-:W-:-:S06]  /*0240*/  IMAD.WIDE.U32 R32, R29, 0x4, R2 ;  /* 0x000000041d207825 */ /* 0x000fcc00078e0002 */
[----:B------:R-:W2:Y:S04]  /*0250*/  LDG.E.STRONG.SYS R32, desc[UR4][R32.64] ;  /* 0x0000000420207981 */ /* 0x000ea8000c1f5900 */
[----:B------:R-:W2:Y:S01]  /*0260*/  LDG.E.STRONG.SYS R35, desc[UR4][R6.64] ;  /* 0x0000000406237981 */ /* 0x000ea2000c1f5900 */
[----:B------:R-:W-:Y:S02]  /*0270*/  ISETP.NE.AND P0, PT, R17, 0x1, PT ;  /* 0x000000011100780c */ /* 0x000fe40003f05270 */
[----:B--2---:R-:W-:-:S05]  /*0280*/  VIMNMX R35, PT, PT, R32, R35, !PT ;  /* 0x0000002320237248 */ /* 0x004fca0007fe0100 */
[----:B------:R0:W-:Y:S06]  /*0290*/  STG.E.STRONG.SYS desc[UR4][R6.64], R35 ;  /* 0x0000002306007986 */ /* 0x0001ec000c115904 */
[----:B------:R-:W-:Y:S05]  /*02a0*/  @!P0 BRA `(.L_x_1) ;  /* 0x0000000000588947 */ /* 0x000fea0003800000 */
[----:B------:R-:W2:Y:S04]  /*02b0*/  LDG.E.STRONG.SYS R14, desc[UR4][R14.64] ;  /* 0x000000040e0e7981 */ /* 0x000ea8000c1f5900 */
[----:B------:R-:W2:Y:S01]  /*02c0*/  LDG.E.STRONG.SYS R33, desc[UR4][R6.64] ;  /* 0x0000000406217981 */ /* 0x000ea2000c1f5900 */
[----:B------:R-:W-:Y:S02]  /*02d0*/  ISETP.GE.U32.AND P0, PT, R17, 0x4, PT ;  /* 0x000000041100780c */ /* 0x000fe40003f06070 */
[----:B--2---:R-:W-:-:S05]  /*02e0*/  VIMNMX R33, PT, PT, R14, R33, !PT ;  /* 0x000000210e217248 */ /* 0x004fca0007fe0100 */
[----:B------:R1:W-:Y:S06]  /*02f0*/  STG.E.STRONG.SYS desc[UR4][R6.64], R33 ;  /* 0x0000002106007986 */ /* 0x0003ec000c115904 */
[----:B------:R-:W-:Y:S05]  /*0300*/  @!P0 BRA `(.L_x_1) ;  /* 0x0000000000408947 */ /* 0x000fea0003800000 */
[----:B------:R-:W-:-:S06]  /*0310*/  IMAD.WIDE.U32 R14, R19, 0x4, R2 ;  /* 0x00000004130e7825 */ /* 0x000fcc00078e0002 */
[----:B------:R-:W2:Y:S04]  /*0320*/  LDG.E.STRONG.SYS R14, desc[UR4][R14.64] ;  /* 0x000000040e0e7981 */ /* 0x000ea8000c1f5900 */
[----:B-1----:R-:W2:Y:S01]  /*0330*/  LDG.E.STRONG.SYS R33, desc[UR4][R6.64] ;  /* 0x0000000406217981 */ /* 0x002ea2000c1f5900 */
[----:B------:R-:W-:Y:S02]  /*0340*/  ISETP.GE.U32.AND P0, PT, R17, 0x8, PT ;  /* 0x000000081100780c */ /* 0x000fe40003f06070 */
[----:B--2---:R-:W-:-:S05]  /*0350*/  VIMNMX R33, PT, PT, R14, R33, !PT ;  /* 0x000000210e217248 */ /* 0x004fca0007fe0100 */
[----:B------:R2:W-:Y:S06]  /*0360*/  STG.E.STRONG.SYS desc[UR4][R6.64], R33 ;  /* 0x0000002106007986 */ /* 0x0005ec000c115904 */
[----:B------:R-:W-:Y:S05]  /*0370*/  @!P0 BRA `(.L_x_1) ;  /* 0x0000000000248947 */ /* 0x000fea0003800000 */
[----:B------:R-:W3:Y:S04]  /*0380*/  LDG.E.STRONG.SYS R14, desc[UR4][R10.64] ;  /* 0x000000040a0e7981 */ /* 0x000ee8000c1f5900 */
[----:B------:R-:W3:Y:S01]  /*0390*/  LDG.E.STRONG.SYS R15, desc[UR4][R6.64] ;  /* 0x00000004060f7981 */ /* 0x000ee2000c1f5900 */
[----:B------:R-:W-:Y:S02]  /*03a0*/  ISETP.GE.U32.AND P0, PT, R17, 0x10, PT ;  /* 0x000000101100780c */ /* 0x000fe40003f06070 */
[----:B---3--:R-:W-:-:S05]  /*03b0*/  VIMNMX R15, PT, PT, R14, R15, !PT ;  /* 0x0000000f0e0f7248 */ /* 0x008fca0007fe0100 */
[----:B------:R3:W-:Y:S06]  /*03c0*/  STG.E.STRONG.SYS desc[UR4][R6.64], R15 ;  /* 0x0000000f06007986 */ /* 0x0007ec000c115904 */
[----:B------:R-:W4:Y:S04]  /*03d0*/  @P0 LDG.E.STRONG.SYS R14, desc[UR4][R12.64] ;  /* 0x000000040c0e0981 */ /* 0x000f28000c1f5900 */
[----:B--2---:R-:W4:Y:S02]  /*03e0*/  @P0 LDG.E.STRONG.SYS R33, desc[UR4][R6.64] ;  /* 0x0000000406210981 */ /* 0x004f24000c1f5900 */
[----:B----4-:R-:W-:-:S05]  /*03f0*/  @P0 VIMNMX R33, PT, PT, R14, R33, !PT ;  /* 0x000000210e210248 */ /* 0x010fca0007fe0100 */
[----:B------:R3:W-:Y:S02]  /*0400*/  @P0 STG.E.STRONG.SYS desc[UR4][R6.64], R33 ;  /* 0x0000002106000986 */ /* 0x0007e4000c115904 */
.L_x_1:
[----:B------:R-:W-:Y:S05]  /*0410*/  BSYNC.RECONVERGENT B0 ;  /* 0x0000000000007941 */ /* 0x000fea0003800200 */
.L_x_0:
[----:B------:R-:W4:Y:S01]  /*0420*/  LDG.E.STRONG.SYS R16, desc[UR4][R6.64] ;  /* 0x0000000406107981 */ /* 0x000f22000c1f5900 */
[----:B---3--:R-:W3:Y:S01]  /*0430*/  LDC.64 R14, c[0x0][0x388] ;  /* 0x0000e200ff0e7b82 */ /* 0x008ee20000000a00 */
[----:B------:R-:W-:Y:S01]  /*0440*/  BSSY.RECONVERGENT B0, `(.L_x_2) ;  /* 0x0000016000007945 */ /* 0x000fe20003800200 */
[----:B---3--:R-:W-:-:S04]  /*0450*/  IMAD.WIDE.U32 R26, R27, 0x4, R14 ;  /* 0x000000041b1a7825 */ /* 0x008fc800078e000e */
[----:B-12---:R-:W-:-:S04]  /*0460*/  IMAD.WIDE.U32 R32, R23, 0x4, R14 ;  /* 0x0000000417207825 */ /* 0x006fc800078e000e */
[----:B------:R-:W-:-:S04]  /*0470*/  IMAD.WIDE.U32 R28, R29, 0x4, R14 ;  /* 0x000000041d1c7825 */ /* 0x000fc800078e000e */
[C---:B----4-:R-:W-:Y:S02]  /*0480*/  VIADD R18, R16.reuse, 0x1 ;  /* 0x0000000110127836 */ /* 0x050fe40000000000 */
[C---:B------:R-:W-:Y:S02]  /*0490*/  VIADD R20, R16.reuse, 0x2 ;  /* 0x0000000210147836 */ /* 0x040fe40000000000 */
[C---:B------:R-:W-:Y:S01]  /*04a0*/  VIADD R22, R16.reuse, 0x8 ;  /* 0x0000000810167836 */ /* 0x040fe20000000000 */
[C---:B------:R-:W-:Y:S01]  /*04b0*/  ISETP.GE.U32.AND P0, PT, R17.reuse, R18, PT ;  /* 0x000000121100720c */ /* 0x040fe20003f06070 */
[C---:B------:R-:W-:Y:S01]  /*04c0*/  VIADD R18, R16.reuse, 0x4 ;  /* 0x0000000410127836 */ /* 0x040fe20000000000 */
[C---:B------:R-:W-:Y:S01]  /*04d0*/  ISETP.GE.U32.AND P1, PT, R17.reuse, R20, PT ;  /* 0x000000141100720c */ /* 0x040fe20003f26070 */
[----:B------:R-:W-:Y:S01]  /*04e0*/  VIADD R16, R16, 0x10 ;  /* 0x0000001010107836 */ /* 0x000fe20000000000 */
[----:B------:R-:W-:Y:S01]  /*04f0*/  ISETP.GE.U32.AND P3, PT, R17, R22, PT ;  /* 0x000000161100720c */ /* 0x000fe20003f66070 */
[----:B------:R-:W-:Y:S01]  /*0500*/  IMAD.WIDE.U32 R20, R21, 0x4, R14 ;  /* 0x0000000415147825 */ /* 0x000fe200078e000e */
[----:B------:R-:W-:-:S02]  /*0510*/  ISETP.GE.U32.AND P2, PT, R17, R18, PT ;  /* 0x000000121100720c */ /* 0x000fc40003f46070 */
[----:B------:R-:W-:Y:S01]  /*0520*/  ISETP.GE.U32.AND P4, PT, R17, R16, PT ;  /* 0x000000101100720c */ /* 0x000fe20003f86070 */
[----:B------:R-:W-:-:S04]  /*0530*/  IMAD.WIDE.U32 R16, R31, 0x4, R14 ;  /* 0x000000041f107825 */ /* 0x000fc800078e000e */
[----:B------:R-:W-:Y:S01]  /*0540*/  IMAD.WIDE.U32 R18, R19, 0x4, R14 ;  /* 0x0000000413127825 */ /* 0x000fe200078e000e */
[----:B------:R-:W-:Y:S07]  /*0550*/  @!P0 BRA `(.L_x_3) ;  /* 0x0000000000108947 */ /* 0x000fee0003800000 */
[----:B------:R-:W2:Y:S04]  /*0560*/  LDG.E.STRONG.SYS R22, desc[UR4][R28.64] ;  /* 0x000000041c167981 */ /* 0x000ea8000c1f5900 */
[----:B------:R-:W2:Y:S02]  /*0570*/  LDG.E.STRONG.SYS R31, desc[UR4][R8.64] ;  /* 0x00000004081f7981 */ /* 0x000ea4000c1f5900 */
[----:B--2---:R-:W-:-:S05]  /*0580*/  IMAD.IADD R31, R22, 0x1, R31 ;  /* 0x00000001161f7824 */ /* 0x004fca00078e021f */
[----:B------:R1:W-:Y:S02]  /*0590*/  STG.E.STRONG.SYS desc[UR4][R8.64], R31 ;  /* 0x0000001f08007986 */ /* 0x0003e4000c115904 */
.L_x_3:
[----:B------:R-:W-:Y:S05]  /*05a0*/  BSYNC.RECONVERGENT B0 ;  /* 0x0000000000007941 */ /* 0x000fea0003800200 */
.L_x_2:
[----:B------:R-:W-:Y:S04]  /*05b0*/  BSSY.RECONVERGENT B0, `(.L_x_4) ;  /* 0x0000006000007945 */ /* 0x000fe80003800200 */
[----:B------:R-:W-:Y:S05]  /*05c0*/  @!P1 BRA `(.L_x_5) ;  /* 0x0000000000109947 */ /* 0x000fea0003800000 */
[----:B------:R-:W2:Y:S04]  /*05d0*/  LDG.E.STRONG.SYS R22, desc[UR4][R16.64] ;  /* 0x0000000410167981 */ /* 0x000ea8000c1f5900 */
[----:B-1----:R-:W2:Y:S02]  /*05e0*/  LDG.E.STRONG.SYS R31, desc[UR4][R8.64] ;  /* 0x00000004081f7981 */ /* 0x002ea4000c1f5900 */
[----:B--2---:R-:W-:-:S05]  /*05f0*/  IMAD.IADD R31, R22, 0x1, R31 ;  /* 0x00000001161f7824 */ /* 0x004fca00078e021f */
[----:B------:R2:W-:Y:S02]  /*0600*/  STG.E.STRONG.SYS desc[UR4][R8.64], R31 ;  /* 0x0000001f08007986 */ /* 0x0005e4000c115904 */
.L_x_5:
[----:B------:R-:W-:Y:S05]  /*0610*/  BSYNC.RECONVERGENT B0 ;  /* 0x0000000000007941 */ /* 0x000fea0003800200 */
.L_x_4:
[----:B------:R-:W-:Y:S04]  /*0620*/  BSSY.RECONVERGENT B0, `(.L_x_6) ;  /* 0x0000006000007945 */ /* 0x000fe80003800200 */
[----:B------:R-:W-:Y:S05]  /*0630*/  @!P2 BRA `(.L_x_7) ;  /* 0x000000000010a947 */ /* 0x000fea0003800000 */
[----:B------:R-:W3:Y:S04]  /*0640*/  LDG.E.STRONG.SYS R22, desc[UR4][R18.64] ;  /* 0x0000000412167981 */ /* 0x000ee8000c1f5900 */
[----:B-12---:R-:W3:Y:S02]  /*0650*/  LDG.E.STRONG.SYS R31, desc[UR4][R8.64] ;  /* 0x00000004081f7981 */ /* 0x006ee4000c1f5900 */
[----:B---3--:R-:W-:-:S05]  /*0660*/  IMAD.IADD R31, R22, 0x1, R31 ;  /* 0x00000001161f7824 */ /* 0x008fca00078e021f */
[----:B------:R3:W-:Y:S02]  /*0670*/  STG.E.STRONG.SYS desc[UR4][R8.64], R31 ;  /* 0x0000001f08007986 */ /* 0x0007e4000c115904 */
.L_x_7:
[----:B------:R-:W-:Y:S05]  /*0680*/  BSYNC.RECONVERGENT B0 ;  /* 0x0000000000007941 */ /* 0x000fea0003800200 */
.L_x_6:
[----:B------:R-:W-:Y:S04]  /*0690*/  BSSY.RECONVERGENT B0, `(.L_x_8) ;  /* 0x0000006000007945 */ /* 0x000fe80003800200 */
[----:B------:R-:W-:Y:S05]  /*06a0*/  @!P3 BRA `(.L_x_9) ;  /* 0x000000000010b947 */ /* 0x000fea0003800000 */
[----:B------:R-:W4:Y:S04]  /*06b0*/  LDG.E.STRONG.SYS R22, desc[UR4][R20.64] ;  /* 0x0000000414167981 */ /* 0x000f28000c1f5900 */
[----:B-123--:R-:W4:Y:S02]  /*06c0*/  LDG.E.STRONG.SYS R31, desc[UR4][R8.64] ;  /* 0x00000004081f7981 */ /* 0x00ef24000c1f5900 */
[----:B----4-:R-:W-:-:S05]  /*06d0*/  IMAD.IADD R31, R22, 0x1, R31 ;  /* 0x00000001161f7824 */ /* 0x010fca00078e021f */
[----:B------:R4:W-:Y:S02]  /*06e0*/  STG.E.STRONG.SYS desc[UR4][R8.64], R31 ;  /* 0x0000001f08007986 */ /* 0x0009e4000c115904 */
.L_x_9:
[----:B------:R-:W-:Y:S05]  /*06f0*/  BSYNC.RECONVERGENT B0 ;  /* 0x0000000000007941 */ /* 0x000fea0003800200 */
.L_x_8:
[----:B------:R-:W-:Y:S04]  /*0700*/  BSSY.RECONVERGENT B0, `(.L_x_10) ;  /* 0x0000006000007945 */ /* 0x000fe80003800200 */
[----:B------:R-:W-:Y:S05]  /*0710*/  @!P4 BRA `(.L_x_11) ;  /* 0x000000000010c947 */ /* 0x000fea0003800000 */
[----:B------:R-:W2:Y:S04]  /*0720*/  LDG.E.STRONG.SYS R22, desc[UR4][R26.64] ;  /* 0x000000041a167981 */ /* 0x000ea8000c1f5900 */
[----:B-1234-:R-:W2:Y:S02]  /*0730*/  LDG.E.STRONG.SYS R31, desc[UR4][R8.64] ;  /* 0x00000004081f7981 */ /* 0x01eea4000c1f5900 */
[----:B--2---:R-:W-:-:S05]  /*0740*/  IMAD.IADD R31, R22, 0x1, R31 ;  /* 0x00000001161f7824 */ /* 0x004fca00078e021f */
[----:B------:R1:W-:Y:S02]  /*0750*/  STG.E.STRONG.SYS desc[UR4][R8.64], R31 ;  /* 0x0000001f08007986 */ /* 0x0003e4000c115904 */
.L_x_11:
[----:B------:R-:W-:Y:S05]  /*0760*/  BSYNC.RECONVERGENT B0 ;  /* 0x0000000000007941 */ /* 0x000fea0003800200 */
.L_x_10:
[----:B-1234-:R1:W5:Y:S04]  /*0770*/  LDG.E.STRONG.SYS R31, desc[UR4][R8.64] ;  /* 0x00000004081f7981 */ /* 0x01e368000c1f5900 */
[----:B------:R-:W2:Y:S04]  /*0780*/  LDG.E.STRONG.SYS R32, desc[UR4][R32.64+0x7c] ;  /* 0x00007c0420207981 */ /* 0x000ea8000c1f5900 */
[----:B------:R-:W3:Y:S01]  /*0790*/  LDG.E.STRONG.SYS R5, desc[UR4][R4.64+0x7c] ;  /* 0x00007c0404057981 */ /* 0x000ee2000c1f5900 */
[----:B-----5:R-:W-:-:S13]  /*07a0*/  ISETP.NE.AND P0, PT, R0, RZ, PT ;  /* 0x000000ff0000720c */ /* 0x020fda0003f05270 */
[----:B------:R-:W4:Y:S01]  /*07b0*/  @!P0 LDG.E.STRONG.SYS R24, desc[UR4][R6.64] ;  /* 0x0000000406188981 */ /* 0x000f22000c1f5900 */
[----:B------:R-:W-:Y:S01]  /*07c0*/  VIADD R22, R23, 0x1f ;  /* 0x0000001f17167836 */ /* 0x000fe20000000000 */
[----:B------:R-:W-:Y:S01]  /*07d0*/  BSSY.RECONVERGENT B0, `(.L_x_12) ;  /* 0x0000065000007945 */ /* 0x000fe20003800200 */
[----:B------:R-:W-:Y:S03]  /*07e0*/  BAR.SYNC.DEFER_BLOCKING 0x0 ;  /* 0x0000000000007b1d */ /* 0x000fe60000010000 */
[----:B------:R-:W-:-:S13]  /*07f0*/  ISETP.NE.AND P2, PT, R25, R22, PT ;  /* 0x000000161900720c */ /* 0x000fda0003f45270 */
[----:B------:R-:W-:-:S05]  /*0800*/  @!P2 SHF.R.U32.HI R23, RZ, 0x5, R25 ;  /* 0x00000005ff17a819 */ /* 0x000fca0000011619 */
[----:B------:R-:W-:-:S04]  /*0810*/  @!P2 IMAD.WIDE.U32 R14, R23, 0x4, R14 ;  /* 0x00000004170ea825 */ /* 0x000fc800078e000e */
[----:B------:R-:W-:Y:S01]  /*0820*/  @!P2 IMAD.WIDE.U32 R22, R23, 0x4, R2 ;  /* 0x000000041716a825 */ /* 0x000fe200078e0002 */
[----:B--2---:R1:W-:Y:S01]  /*0830*/  @!P2 STG.E.STRONG.SYS desc[UR4][R14.64], R32 ;  /* 0x000000200e00a986 */ /* 0x0043e2000c115904 */
[----:B---3--:R-:W-:-:S04]  /*0840*/  LOP3.LUT P1, RZ, R5, R0, RZ, 0xfc, !PT ;  /* 0x0000000005ff7212 */ /* 0x008fc8000782fcff */
[----:B0-----:R-:W-:Y:S02]  /*0850*/  SEL R35, RZ, 0x1, !P1 ;  /* 0x00000001ff237807 */ /* 0x001fe40004800000 */
[----:B------:R-:W-:-:S03]  /*0860*/  ISETP.GT.U32.AND P1, PT, R25, 0x1f, PT ;  /* 0x0000001f1900780c */ /* 0x000fc60003f24070 */
[----:B------:R1:W-:Y:S01]  /*0870*/  @!P2 STG.E.STRONG.SYS desc[UR4][R22.64], R35 ;  /* 0x000000231600a986 */ /* 0x0003e2000c115904 */
[----:B------:R-:W-:Y:S01]  /*0880*/  BAR.SYNC.DEFER_BLOCKING 0x0 ;  /* 0x0000000000007b1d */ /* 0x000fe20000010000 */
[----:B----4-:R-:W-:-:S08]  /*0890*/  ISETP.EQ.AND P0, PT, R24, RZ, !P0 ;  /* 0x000000ff1800720c */ /* 0x010fd00004702270 */
[----:B------:R-:W-:Y:S05]  /*08a0*/  @P1 BRA `(.L_x_13) ;  /* 0x00000004005c1947 */ /* 0x000fea0003800000 */
[----:B------:R-:W2:Y:S01]  /*08b0*/  LDG.E.STRONG.SYS R0, desc[UR4][R6.64] ;  /* 0x0000000406007981 */ /* 0x000ea2000c1f5900 */
[----:B------:R-:W-:Y:S01]  /*08c0*/  BSSY.RECONVERGENT B1, `(.L_x_14) ;  /* 0x0000026000017945 */ /* 0x000fe20003800200 */
[----:B--2---:R-:W-:-:S13]  /*08d0*/  ISETP.NE.AND P1, PT, R0, RZ, PT ;  /* 0x000000ff0000720c */ /* 0x004fda0003f25270 */
[----:B------:R0:W-:Y:S01]  /*08e0*/  @P1 STG.E.STRONG.SYS desc[UR4][R6.64], R25 ;  /* 0x0000001906001986 */ /* 0x0001e2000c115904 */
[----:B------:R-:W-:-:S13]  /*08f0*/  ISETP.NE.AND P1, PT, R25, RZ, PT ;  /* 0x000000ff1900720c */ /* 0x000fda0003f25270 */
[----:B0-----:R-:W-:Y:S05]  /*0900*/  @!P1 BRA `(.L_x_15) ;  /* 0x0000000000849947 */ /* 0x001fea0003800000 */
[----:B------:R-:W-:-:S04]  /*0910*/  VIADD R5, R25, 0xffffffff ;  /* 0xffffffff19057836 */ /* 0x000fc80000000000 */
[----:B------:R-:W-:-:S06]  /*0920*/  IMAD.WIDE.U32 R4, R5, 0x4, R2 ;  /* 0x0000000405047825 */ /* 0x000fcc00078e0002 */
[----:B------:R-:W2:Y:S04]  /*0930*/  LDG.E.STRONG.SYS R4, desc[UR4][R4.64] ;  /* 0x0000000404047981 */ /* 0x000ea8000c1f5900 */
[----:B-1----:R-:W2:Y:S01]  /*0940*/  LDG.E.STRONG.SYS R15, desc[UR4][R6.64] ;  /* 0x00000004060f7981 */ /* 0x002ea2000c1f5900 */
[----:B------:R-:W-:Y:S02]  /*0950*/  ISETP.NE.AND P1, PT, R25, 0x1, PT ;  /* 0x000000011900780c */ /* 0x000fe40003f25270 */
[----:B--2---:R-:W-:-:S05]  /*0960*/  VIMNMX R15, PT, PT, R4, R15, !PT ;  /* 0x0000000f040f7248 */ /* 0x004fca0007fe0100 */
[----:B------:R0:W-:Y:S06]  /*0970*/  STG.E.STRONG.SYS desc[UR4][R6.64], R15 ;  /* 0x0000000f06007986 */ /* 0x0001ec000c115904 */
[----:B------:R-:W-:Y:S05]  /*0980*/  @!P1 BRA `(.L_x_15) ;  /* 0x0000000000649947 */ /* 0x000fea0003800000 */
[----:B------:R-:W-:-:S04]  /*0990*/  VIADD R5, R25, 0xfffffffe ;  /* 0xfffffffe19057836 */ /* 0x000fc80000000000 */
[----:B------:R-:W-:-:S06]  /*09a0*/  IMAD.WIDE.U32 R4, R5, 0x4, R2 ;  /* 0x0000000405047825 */ /* 0x000fcc00078e0002 */
[----:B------:R-:W2:Y:S04]  /*09b0*/  LDG.E.STRONG.SYS R4, desc[UR4][R4.64] ;  /* 0x0000000404047981 */ /* 0x000ea8000c1f5900 */
[----:B0-----:R-:W2:Y:S01]  /*09c0*/  LDG.E.STRONG.SYS R15, desc[UR4][R6.64] ;  /* 0x00000004060f7981 */ /* 0x001ea2000c1f5900 */
[----:B------:R-:W-:Y:S02]  /*09d0*/  ISETP.GE.U32.AND P1, PT, R25, 0x4, PT ;  /* 0x000000041900780c */ /* 0x000fe40003f26070 */
[----:B--2---:R-:W-:-:S05]  /*09e0*/  VIMNMX R15, PT, PT, R4, R15, !PT ;  /* 0x0000000f040f7248 */ /* 0x004fca0007fe0100 */
[----:B------:R2:W-:Y:S06]  /*09f0*/  STG.E.STRONG.SYS desc[UR4][R6.64], R15 ;  /* 0x0000000f06007986 */ /* 0x0005ec000c115904 */
[----:B------:R-:W-:Y:S05]  /*0a00*/  @!P1 BRA `(.L_x_15) ;  /* 0x0000000000449947 */ /* 0x000fea0003800000 */
[----:B------:R-:W-:-:S04]  /*0a10*/  VIADD R5, R25, 0xfffffffc ;  /* 0xfffffffc19057836 */ /* 0x000fc80000000000 */
[----:B------:R-:W-:-:S06]  /*0a20*/  IMAD.WIDE.U32 R2, R5, 0x4, R2 ;  /* 0x0000000405027825 */ /* 0x000fcc00078e0002 */
[----:B------:R-:W3:Y:S04]  /*0a30*/  LDG.E.STRONG.SYS R2, desc[UR4][R2.64] ;  /* 0x0000000402027981 */ /* 0x000ee8000c1f5900 */
[----:B------:R-:W3:Y:S01]  /*0a40*/  LDG.E.STRONG.SYS R5, desc[UR4][R6.64] ;  /* 0x0000000406057981 */ /* 0x000ee2000c1f5900 */
[----:B------:R-:W-:Y:S02]  /*0a50*/  ISETP.GE.U32.AND P1, PT, R25, 0x8, PT ;  /* 0x000000081900780c */ /* 0x000fe40003f26070 */
[----:B---3--:R-:W-:-:S05]  /*0a60*/  VIMNMX R5, PT, PT, R2, R5, !PT ;  /* 0x0000000502057248 */ /* 0x008fca0007fe0100 */
[----:B------:R3:W-:Y:S06]  /*0a70*/  STG.E.STRONG.SYS desc[UR4][R6.64], R5 ;  /* 0x0000000506007986 */ /* 0x0007ec000c115904 */
[----:B------:R-:W-:Y:S05]  /*0a80*/  @!P1 BRA `(.L_x_15) ;  /* 0x0000000000249947 */ /* 0x000fea0003800000 */
[----:B------:R-:W4:Y:S04]  /*0a90*/  LDG.E.STRONG.SYS R10, desc[UR4][R10.64] ;  /* 0x000000040a0a7981 */ /* 0x000f28000c1f5900 */
[----:B------:R-:W4:Y:S01]  /*0aa0*/  LDG.E.STRONG.SYS R3, desc[UR4][R6.64] ;  /* 0x0000000406037981 */ /* 0x000f22000c1f5900 */
[----:B------:R-:W-:Y:S02]  /*0ab0*/  ISETP.GE.U32.AND P1, PT, R25, 0x10, PT ;  /* 0x000000101900780c */ /* 0x000fe40003f26070 */
[----:B----4-:R-:W-:-:S05]  /*0ac0*/  VIMNMX R3, PT, PT, R10, R3, !PT ;  /* 0x000000030a037248 */ /* 0x010fca0007fe0100 */
[----:B------:R4:W-:Y:S06]  /*0ad0*/  STG.E.STRONG.SYS desc[UR4][R6.64], R3 ;  /* 0x0000000306007986 */ /* 0x0009ec000c115904 */
[----:B------:R-:W5:Y:S04]  /*0ae0*/  @P1 LDG.E.STRONG.SYS R12, desc[UR4][R12.64] ;  /* 0x000000040c0c1981 */ /* 0x000f68000c1f5900 */
[----:B---3--:R-:W5:Y:S02]  /*0af0*/  @P1 LDG.E.STRONG.SYS R5, desc[UR4][R6.64] ;  /* 0x0000000406051981 */ /* 0x008f64000c1f5900 */
[----:B-----5:R-:W-:-:S05]  /*0b00*/  @P1 VIMNMX R5, PT, PT, R12, R5, !PT ;  /* 0x000000050c051248 */ /* 0x020fca0007fe0100 */
[----:B------:R4:W-:Y:S02]  /*0b10*/  @P1 STG.E.STRONG.SYS desc[UR4][R6.64], R5 ;  /* 0x0000000506001986 */ /* 0x0009e4000c115904 */
.L_x_15:
[----:B------:R-:W-:Y:S05]  /*0b20*/  BSYNC.RECONVERGENT B1 ;  /* 0x0000000000017941 */ /* 0x000fea0003800200 */
.L_x_14:
[----:B0-234-:R-:W2:Y:S01]  /*0b30*/  LDG.E.STRONG.SYS R6, desc[UR4][R6.64] ;  /* 0x0000000406067981 */ /* 0x01dea2000c1f5900 */
[----:B------:R-:W-:Y:S01]  /*0b40*/  BSSY.RECONVERGENT B1, `(.L_x_16) ;  /* 0x0000010000017945 */ /* 0x000fe20003800200 */
[C---:B--2---:R-:W-:Y:S02]  /*0b50*/  VIADD R0, R6.reuse, 0x1 ;  /* 0x0000000106007836 */ /* 0x044fe40000000000 */
[C---:B------:R-:W-:Y:S02]  /*0b60*/  VIADD R2, R6.reuse, 0x2 ;  /* 0x0000000206027836 */ /* 0x040fe40000000000 */
[C---:B------:R-:W-:Y:S01]  /*0b70*/  VIADD R4, R6.reuse, 0x4 ;  /* 0x0000000406047836 */ /* 0x040fe20000000000 */
[C---:B------:R-:W-:Y:S01]  /*0b80*/  ISETP.GE.U32.AND P1, PT, R25.reuse, R0, PT ;  /* 0x000000001900720c */ /* 0x040fe20003f26070 */
[C---:B------:R-:W-:Y:S01]  /*0b90*/  VIADD R0, R6.reuse, 0x8 ;  /* 0x0000000806007836 */ /* 0x040fe20000000000 */
[C---:B------:R-:W-:Y:S01]  /*0ba0*/  ISETP.GE.U32.AND P2, PT, R25.reuse, R2, PT ;  /* 0x000000021900720c */ /* 0x040fe20003f46070 */
[----:B------:R-:W-:Y:S01]  /*0bb0*/  VIADD R10, R6, 0x10 ;  /* 0x00000010060a7836 */ /* 0x000fe20000000000 */
[----:B------:R-:W-:-:S02]  /*0bc0*/  ISETP.GE.U32.AND P3, PT, R25, R4, PT ;  /* 0x000000041900720c */ /* 0x000fc40003f66070 */
[C---:B------:R-:W-:Y:S02]  /*0bd0*/  ISETP.GE.U32.AND P4, PT, R25.reuse, R0, PT ;  /* 0x000000001900720c */ /* 0x040fe40003f86070 */
[----:B------:R-:W-:-:S05]  /*0be0*/  ISETP.GE.U32.AND P5, PT, R25, R10, PT ;  /* 0x0000000a1900720c */ /* 0x000fca0003fa6070 */
[----:B------:R-:W-:Y:S08]  /*0bf0*/  @!P1 BRA `(.L_x_17) ;  /* 0x0000000000109947 */ /* 0x000ff00003800000 */
[----:B------:R-:W2:Y:S04]  /*0c00*/  LDG.E.STRONG.SYS R0, desc[UR4][R28.64] ;  /* 0x000000041c007981 */ /* 0x000ea8000c1f5900 */
[----:B------:R-:W2:Y:S02]  /*0c10*/  LDG.E.STRONG.SYS R3, desc[UR4][R8.64] ;  /* 0x0000000408037981 */ /* 0x000ea4000c1f5900 */
[----:B--2---:R-:W-:-:S05]  /*0c20*/  IMAD.IADD R3, R0, 0x1, R3 ;  /* 0x0000000100037824 */ /* 0x004fca00078e0203 */
[----:B------:R0:W-:Y:S02]  /*0c30*/  STG.E.STRONG.SYS desc[UR4][R8.64], R3 ;  /* 0x0000000308007986 */ /* 0x0001e4000c115904 */
.L_x_17:
[----:B------:R-:W-:Y:S05]  /*0c40*/  BSYNC.RECONVERGENT B1 ;  /* 0x0000000000017941 */ /* 0x000fea0003800200 */
.L_x_16:
[----:B------:R-:W-:Y:S04]  /*0c50*/  BSSY.RECONVERGENT B1, `(.L_x_18) ;  /* 0x0000006000017945 */ /* 0x000fe80003800200 */
[----:B------:R-:W-:Y:S05]  /*0c60*/  @!P2 BRA `(.L_x_19) ;  /* 0x000000000010a947 */ /* 0x000fea0003800000 */
[----:B------:R-:W2:Y:S04]  /*0c70*/  LDG.E.STRONG.SYS R16, desc[UR4][R16.64] ;  /* 0x0000000410107981 */ /* 0x000ea8000c1f5900 */
[----:B0-----:R-:W2:Y:S02]  /*0c80*/  LDG.E.STRONG.SYS R3, desc[UR4][R8.64] ;  /* 0x0000000408037981 */ /* 0x001ea4000c1f5900 */
[----:B--2---:R-:W-:-:S05]  /*0c90*/  IMAD.IADD R3, R16, 0x1, R3 ;  /* 0x0000000110037824 */ /* 0x004fca00078e0203 */
[----:B------:R2:W-:Y:S02]  /*0ca0*/  STG.E.STRONG.SYS desc[UR4][R8.64], R3 ;  /* 0x0000000308007986 */ /* 0x0005e4000c115904 */
.L_x_19:
[----:B------:R-:W-:Y:S05]  /*0cb0*/  BSYNC.RECONVERGENT B1 ;  /* 0x0000000000017941 */ /* 0x000fea0003800200 */
.L_x_18:
[----:B------:R-:W-:Y:S04]  /*0cc0*/  BSSY.RECONVERGENT B1, `(.L_x_20) ;  /* 0x0000006000017945 */ /* 0x000fe80003800200 */
[----:B------:R-:W-:Y:S05]  /*0cd0*/  @!P3 BRA `(.L_x_21) ;  /* 0x000000000010b947 */ /* 0x000fea0003800000 */
[----:B------:R-:W3:Y:S04]  /*0ce0*/  LDG.E.STRONG.SYS R18, desc[UR4][R18.64] ;  /* 0x0000000412127981 */ /* 0x000ee8000c1f5900 */
[----:B0-2---:R-:W3:Y:S02]  /*0cf0*/  LDG.E.STRONG.SYS R3, desc[UR4][R8.64] ;  /* 0x0000000408037981 */ /* 0x005ee4000c1f5900 */
[----:B---3--:R-:W-:-:S05]  /*0d00*/  IMAD.IADD R3, R18, 0x1, R3 ;  /* 0x0000000112037824 */ /* 0x008fca00078e0203 */
[----:B------:R3:W-:Y:S02]  /*0d10*/  STG.E.STRONG.SYS desc[UR4][R8.64], R3 ;  /* 0x0000000308007986 */ /* 0x0007e4000c115904 */
.L_x_21:
[----:B------:R-:W-:Y:S05]  /*0d20*/  BSYNC.RECONVERGENT B1 ;  /* 0x0000000000017941 */ /* 0x000fea0003800200 */
.L_x_20:
[----:B------:R-:W-:Y:S04]  /*0d30*/  BSSY.RECONVERGENT B1, `(.L_x_22) ;  /* 0x0000006000017945 */ /* 0x000fe80003800200 */
[----:B------:R-:W-:Y:S05]  /*0d40*/  @!P4 BRA `(.L_x_23) ;  /* 0x000000000010c947 */ /* 0x000fea0003800000 */
[----:B------:R-:W4:Y:S04]  /*0d50*/  LDG.E.STRONG.SYS R20, desc[UR4][R20.64] ;  /* 0x0000000414147981 */ /* 0x000f28000c1f5900 */
[----:B0-23--:R-:W4:Y:S02]  /*0d60*/  LDG.E.STRONG.SYS R3, desc[UR4][R8.64] ;  /* 0x0000000408037981 */ /* 0x00df24000c1f5900 */
[----:B----4-:R-:W-:-:S05]  /*0d70*/  IMAD.IADD R3, R20, 0x1, R3 ;  /* 0x0000000114037824 */ /* 0x010fca00078e0203 */
[----:B------:R4:W-:Y:S02]  /*0d80*/  STG.E.STRONG.SYS desc[UR4][R8.64], R3 ;  /* 0x0000000308007986 */ /* 0x0009e4000c115904 */
.L_x_23:
[----:B------:R-:W-:Y:S05]  /*0d90*/  BSYNC.RECONVERGENT B1 ;  /* 0x0000000000017941 */ /* 0x000fea0003800200 */
.L_x_22:
[----:B------:R-:W-:Y:S04]  /*0da0*/  BSSY.RECONVERGENT B1, `(.L_x_24) ;  /* 0x0000006000017945 */ /* 0x000fe80003800200 */
[----:B------:R-:W-:Y:S05]  /*0db0*/  @!P5 BRA `(.L_x_25) ;  /* 0x000000000010d947 */ /* 0x000fea0003800000 */
[----:B------:R-:W5:Y:S04]  /*0dc0*/  LDG.E.STRONG.SYS R26, desc[UR4][R26.64] ;  /* 0x000000041a1a7981 */ /* 0x000f68000c1f5900 */
[----:B0-234-:R-:W5:Y:S02]  /*0dd0*/  LDG.E.STRONG.SYS R3, desc[UR4][R8.64] ;  /* 0x0000000408037981 */ /* 0x01df64000c1f5900 */
[----:B-----5:R-:W-:-:S05]  /*0de0*/  IMAD.IADD R3, R26, 0x1, R3 ;  /* 0x000000011a037824 */ /* 0x020fca00078e0203 */
[----:B------:R0:W-:Y:S02]  /*0df0*/  STG.E.STRONG.SYS desc[UR4][R8.64], R3 ;  /* 0x0000000308007986 */ /* 0x0001e4000c115904 */
.L_x_25:
[----:B------:R-:W-:Y:S05]  /*0e00*/  BSYNC.RECONVERGENT B1 ;  /* 0x0000000000017941 */ /* 0x000fea0003800200 */
.L_x_24:
[----:B------:R0:W5:Y:S02]  /*0e10*/  LDG.E.STRONG.SYS R0, desc[UR4][R8.64] ;  /* 0x0000000408007981 */ /* 0x000164000c1f5900 */
.L_x_13:
[----:B------:R-:W-:Y:S05]  /*0e20*/  BSYNC.RECONVERGENT B0 ;  /* 0x0000000000007941 */ /* 0x000fea0003800200 */
.L_x_12:
[----:B------:R-:W-:Y:S01]  /*0e30*/  BAR.SYNC.DEFER_BLOCKING 0x0 ;  /* 0x0000000000007b1d */ /* 0x000fe20000010000 */
[----:B------:R-:W-:-:S05]  /*0e40*/  ISETP.LT.U32.OR P0, PT, R25, 0x20, !P0 ;  /* 0x000000201900780c */ /* 0x000fca0004701470 */
[----:B------:R-:W-:Y:S08]  /*0e50*/  BSSY.RECONVERGENT B0, `(.L_x_26) ;  /* 0x0000004000007945 */ /* 0x000ff00003800200 */
[----:B------:R-:W-:Y:S05]  /*0e60*/  @P0 BRA `(.L_x_27) ;  /* 0x0000000000080947 */ /* 0x000fea0003800000 */
[----:B------:R-:W2:Y:S02]  /*0e70*/  LDG.E.STRONG.SYS R28, desc[UR4][R28.64] ;  /* 0x000000041c1c7981 */ /* 0x000ea4000c1f5900 */
[----:B--2---:R-:W-:-:S07]  /*0e80*/  IMAD.IADD R31, R31, 0x1, R28 ;  /* 0x000000011f1f7824 */ /* 0x004fce00078e021c */
.L_x_27:
[----:B------:R-:W-:Y:S05]  /*0e90*/  BSYNC.RECONVERGENT B0 ;  /* 0x0000000000007941 */ /* 0x000fea0003800200 */
.L_x_26:
[----:B------:R-:W-:Y:S01]  /*0ea0*/  STG.E.STRONG.SYS desc[UR4][R8.64], R31 ;  /* 0x0000001f08007986 */ /* 0x000fe2000c115904 */
[----:B------:R-:W-:Y:S06]  /*0eb0*/  BAR.SYNC.DEFER_BLOCKING 0x0 ;  /* 0x0000000000007b1d */ /* 0x000fec0000010000 */
[----:B------:R-:W-:Y:S01]  /*0ec0*/  STG.E desc[UR4][R8.64], R31 ;  /* 0x0000001f08007986 */ /* 0x000fe2000c101904 */
[----:B------:R-:W-:Y:S05]  /*0ed0*/  EXIT ;  /* 0x000000000000794d */ /* 0x000fea0003800000 */
.L_x_28:
[----:B------:R-:W-:-:S00]  /*0ee0*/  BRA `(.L_x_28) ;  /* 0xfffffffc00fc7947 */ /* 0x000fc0000383ffff */
[----:B------:R-:W-:-:S00]  /*0ef0*/  NOP ;  /* 0x0000000000007918 */ /* 0x000fc00000000000 */
        /* <DEDUP_REMOVED lines=8> */
.L_x_29:


//--------------------- .nv.shared.reserved.0     --------------------------
	.section	.nv.shared.reserved.0,"aw",@nobits
	.weak		__nv_reservedSMEM_offset_0_alias
	.size		__nv_reservedSMEM_offset_0_alias, 0, 64
	.other		__nv_reservedSMEM_offset_0_alias,@"STO_CUDA_RESERVED_SHARED STV_DEFAULT"
__nv_reservedSMEM_offset_0_alias:
	.zero		0
	.zero		64


//--------------------- .nv.constant0._Z20segscan_block_kernelIi5AddOpIiEEvPKT_PS2_Pi --------------------------
	.section	.nv.constant0._Z20segscan_block_kernelIi5AddOpIiEEvPKT_PS2_Pi,"a",@progbits
	.sectionflags	@""
	.align	4
.nv.constant0._Z20segscan_block_kernelIi5AddOpIiEEvPKT_PS2_Pi:
	.zero		920


//--------------------- SYMBOLS --------------------------

	.type		.nv.reservedSmem.offset0,@object
	.size		.nv.reservedSmem.offset0,0x4
